//
// Generated by NVIDIA NVVM Compiler
//
// Compiler Build ID: CL-36424714
// Cuda compilation tools, release 13.0, V13.0.88
// Based on NVVM 20.0.0
//

.version 9.0
.target sm_100
.address_size 64

	// .globl	_Z6Conv1DPKfPfi
.const .align 4 .b8 d_kernel[12];

.visible .entry _Z6Conv1DPKfPfi(
	.param .u64 .ptr .align 1 _Z6Conv1DPKfPfi_param_0,
	.param .u64 .ptr .align 1 _Z6Conv1DPKfPfi_param_1,
	.param .u32 _Z6Conv1DPKfPfi_param_2
)
{
	.reg .pred 	%p<7>;
	.reg .b32 	%r<9>;
	.reg .b32 	%f<17>;
	.reg .b64 	%rd<13>;

	ld.param.u64 	%rd3, [_Z6Conv1DPKfPfi_param_0];
	ld.param.u64 	%rd2, [_Z6Conv1DPKfPfi_param_1];
	ld.param.u32 	%r2, [_Z6Conv1DPKfPfi_param_2];
	cvta.to.global.u64 	%rd1, %rd3;
	mov.u32 	%r3, %ctaid.x;
	mov.u32 	%r4, %ntid.x;
	mov.u32 	%r5, %tid.x;
	mad.lo.s32 	%r1, %r3, %r4, %r5;
	setp.ge.s32 	%p1, %r1, %r2;
	@%p1 bra 	$L__BB0_8;
	setp.lt.s32 	%p2, %r1, 1;
	mov.f32 	%f15, 0f00000000;
	@%p2 bra 	$L__BB0_3;
	add.s32 	%r6, %r1, -1;
	mul.wide.u32 	%rd4, %r6, 4;
	add.s64 	%rd5, %rd1, %rd4;
	ld.global.f32 	%f8, [%rd5];
	ld.const.f32 	%f9, [d_kernel];
	fma.rn.f32 	%f15, %f8, %f9, 0f00000000;
$L__BB0_3:
	setp.lt.s32 	%p3, %r1, 0;
	@%p3 bra 	$L__BB0_5;
	mul.wide.u32 	%rd6, %r1, 4;
	add.s64 	%rd7, %rd1, %rd6;
	ld.global.f32 	%f10, [%rd7];
	ld.const.f32 	%f11, [d_kernel+4];
	fma.rn.f32 	%f15, %f10, %f11, %f15;
$L__BB0_5:
	add.s32 	%r7, %r1, 2;
	setp.lt.s32 	%p4, %r1, -1;
	setp.gt.s32 	%p5, %r7, %r2;
	or.pred  	%p6, %p4, %p5;
	@%p6 bra 	$L__BB0_7;
	add.s32 	%r8, %r1, 1;
	mul.wide.u32 	%rd8, %r8, 4;
	add.s64 	%rd9, %rd1, %rd8;
	ld.global.f32 	%f12, [%rd9];
	ld.const.f32 	%f13, [d_kernel+8];
	fma.rn.f32 	%f15, %f12, %f13, %f15;
$L__BB0_7:
	cvta.to.global.u64 	%rd10, %rd2;
	mul.wide.s32 	%rd11, %r1, 4;
	add.s64 	%rd12, %rd10, %rd11;
	st.global.f32 	[%rd12], %f15;
$L__BB0_8:
	ret;

}


// ===== COMPILED SASS (sm_100) =====

	.target	sm_100

	.elftype	@"ET_EXEC"


//--------------------- .note.nv.tkinfo           --------------------------
	.section	.note.nv.tkinfo,"",@"SHT_NOTE"
	.sectionflags	@"SHF_NOTE_NV_TKINFO"
	.tkinfo
        /*0018*/ 	.word	0x00000002
        /*0030*/ 	.string	""
        /*0030*/ 	.string	"ptxas"
        /*0030*/ 	.string	"Cuda compilation tools, release 13.0, V13.0.88"
        /*0030*/ 	.string	"Build cuda_13.0.r13.0/compiler.36424714_0"
        /*0030*/ 	.string	"-arch sm_100 -m 64 "



//--------------------- .note.nv.cuinfo           --------------------------
	.section	.note.nv.cuinfo,"",@"SHT_NOTE"
	.sectionflags	@"SHF_NOTE_NV_CUINFO"
        /*0018*/ 	.short	0x0002
        /*001a*/ 	.short	0x0064
        /*001c*/ 	.short	0x0082
	.zero		2


//--------------------- .nv.info                  --------------------------
	.section	.nv.info,"",@"SHT_CUDA_INFO"
	.align	4


	//----- nvinfo : EIATTR_REGCOUNT
	.align		4
        /*0000*/ 	.byte	0x04, 0x2f
        /*0002*/ 	.short	(.L_2 - .L_1)
	.align		4
.L_1:
        /*0004*/ 	.word	index@(_Z6Conv1DPKfPfi)
        /*0008*/ 	.word	0x00000012


	//----- nvinfo : EIATTR_FRAME_SIZE
	.align		4
.L_2:
        /*000c*/ 	.byte	0x04, 0x11
        /*000e*/ 	.short	(.L_4 - .L_3)
	.align		4
.L_3:
        /*0010*/ 	.word	index@(_Z6Conv1DPKfPfi)
        /*0014*/ 	.word	0x00000000


	//----- nvinfo : EIATTR_MIN_STACK_SIZE
	.align		4
.L_4:
        /*0018*/ 	.byte	0x04, 0x12
        /*001a*/ 	.short	(.L_6 - .L_5)
	.align		4
.L_5:
        /*001c*/ 	.word	index@(_Z6Conv1DPKfPfi)
        /*0020*/ 	.word	0x00000000
.L_6:


//--------------------- .nv.compat                --------------------------
	.section	.nv.compat,"",@"SHT_CUDA_COMPAT_INFO"
	.align	4
        /*0000*/ 	.byte	0x02, 0x09, 0x00, 0x00, 0x02, 0x02, 0x01, 0x00, 0x02, 0x05, 0x05, 0x00, 0x03, 0x07, 0x01, 0x01
        /*0010*/ 	.byte	0x02, 0x03, 0x00, 0x00, 0x02, 0x06, 0x01, 0x00, 0x04, 0x0b, 0x08, 0x00, 0x09, 0x00, 0x00, 0x00
        /*0020*/ 	.byte	0x00, 0x00, 0x00, 0x00


//--------------------- .nv.info._Z6Conv1DPKfPfi  --------------------------
	.section	.nv.info._Z6Conv1DPKfPfi,"",@"SHT_CUDA_INFO"
	.sectionflags	@""
	.align	4


	//----- nvinfo : EIATTR_CUDA_API_VERSION
	.align		4
        /*0000*/ 	.byte	0x04, 0x37
        /*0002*/ 	.short	(.L_8 - .L_7)
.L_7:
        /*0004*/ 	.word	0x00000082


	//----- nvinfo : EIATTR_KPARAM_INFO
	.align		4
.L_8:
        /*0008*/ 	.byte	0x04, 0x17
        /*000a*/ 	.short	(.L_10 - .L_9)
.L_9:
        /*000c*/ 	.word	0x00000000
        /*0010*/ 	.short	0x0002
        /*0012*/ 	.short	0x0010
        /*0014*/ 	.byte	0x00, 0xf0, 0x11, 0x00


	//----- nvinfo : EIATTR_KPARAM_INFO
	.align		4
.L_10:
        /*0018*/ 	.byte	0x04, 0x17
        /*001a*/ 	.short	(.L_12 - .L_11)
.L_11:
        /*001c*/ 	.word	0x00000000
        /*0020*/ 	.short	0x0001
        /*0022*/ 	.short	0x0008
        /*0024*/ 	.byte	0x00, 0xf5, 0x21, 0x00


	//----- nvinfo : EIATTR_KPARAM_INFO
	.align		4
.L_12:
        /*0028*/ 	.byte	0x04, 0x17
        /*002a*/ 	.short	(.L_14 - .L_13)
.L_13:
        /*002c*/ 	.word	0x00000000
        /*0030*/ 	.short	0x0000
        /*0032*/ 	.short	0x0000
        /*0034*/ 	.byte	0x00, 0xf5, 0x21, 0x00


	//----- nvinfo : EIATTR_SPARSE_MMA_MASK
	.align		4
.L_14:
        /*0038*/ 	.byte	0x03, 0x50
        /*003a*/ 	.short	0x0000


	//----- nvinfo : EIATTR_MAXREG_COUNT
	.align		4
        /*003c*/ 	.byte	0x03, 0x1b
        /*003e*/ 	.short	0x00ff


	//----- nvinfo : EIATTR_MERCURY_ISA_VERSION
	.align		4
        /*0040*/ 	.byte	0x03, 0x5f
        /*0042*/ 	.short	0x0101


	//----- nvinfo : EIATTR_VRC_CTA_INIT_COUNT
	.align		4
        /*0044*/ 	.byte	0x02, 0x4a
	.zero		1
	.zero		1


	//----- nvinfo : EIATTR_EXIT_INSTR_OFFSETS
	.align		4
        /*0048*/ 	.byte	0x04, 0x1c
        /*004a*/ 	.short	(.L_16 - .L_15)


	//   ....[0]....
.L_15:
        /*004c*/ 	.word	0x00000070


	//   ....[1]....
        /*0050*/ 	.word	0x00000230


	//----- nvinfo : EIATTR_CBANK_PARAM_SIZE
	.align		4
.L_16:
        /*0054*/ 	.byte	0x03, 0x19
        /*0056*/ 	.short	0x0014


	//----- nvinfo : EIATTR_PARAM_CBANK
	.align		4
        /*0058*/ 	.byte	0x04, 0x0a
        /*005a*/ 	.short	(.L_18 - .L_17)
	.align		4
.L_17:
        /*005c*/ 	.word	index@(.nv.constant0._Z6Conv1DPKfPfi)
        /*0060*/ 	.short	0x0380
        /*0062*/ 	.short	0x0014


	//----- nvinfo : EIATTR_SW_WAR
	.align		4
.L_18:
        /*0064*/ 	.byte	0x04, 0x36
        /*0066*/ 	.short	(.L_20 - .L_19)
.L_19:
        /*0068*/ 	.word	0x00000008
.L_20:


//--------------------- .nv.callgraph             --------------------------
	.section	.nv.callgraph,"",@"SHT_CUDA_CALLGRAPH"
	.align	4
	.sectionentsize	8
	.align		4
        /*0000*/ 	.word	0x00000000
	.align		4
        /*0004*/ 	.word	0xffffffff
	.align		4
        /*0008*/ 	.word	0x00000000
	.align		4
        /*000c*/ 	.word	0xfffffffe
	.align		4
        /*0010*/ 	.word	0x00000000
	.align		4
        /*0014*/ 	.word	0xfffffffd
	.align		4
        /*0018*/ 	.word	0x00000000
	.align		4
        /*001c*/ 	.word	0xfffffffc


//--------------------- .nv.constant3             --------------------------
	.section	.nv.constant3,"a",@progbits
	.align	4
.nv.constant3:
	.type		d_kernel,@object
	.size		d_kernel,(.L_0 - d_kernel)
d_kernel:
	.zero		12
.L_0:


//--------------------- .text._Z6Conv1DPKfPfi     --------------------------
	.section	.text._Z6Conv1DPKfPfi,"ax",@progbits
	.align	128
        .global         _Z6Conv1DPKfPfi
        .type           _Z6Conv1DPKfPfi,@function
        .size           _Z6Conv1DPKfPfi,(.L_x_1 - _Z6Conv1DPKfPfi)
        .other          _Z6Conv1DPKfPfi,@"STO_CUDA_ENTRY STV_DEFAULT"
_Z6Conv1DPKfPfi:
.text._Z6Conv1DPKfPfi:
[----:B------:R-:W-:Y:S01]  /*0000*/  LDC R1, c[0x0][0x37c] ;  /* 0x0000df00ff017b82 */ /* 0x000fe20000000800 */
[----:B------:R-:W0:Y:S07]  /*0010*/  S2R R0, SR_TID.X ;  /* 0x0000000000007919 */ /* 0x000e2e0000002100 */
[----:B------:R-:W0:Y:S01]  /*0020*/  S2UR UR4, SR_CTAID.X ;  /* 0x00000000000479c3 */ /* 0x000e220000002500 */
[----:B------:R-:W1:Y:S07]  /*0030*/  LDCU UR6, c[0x0][0x390] ;  /* 0x00007200ff0677ac */ /* 0x000e6e0008000800 */
[----:B------:R-:W0:Y:S02]  /*0040*/  LDC R11, c[0x0][0x360] ;  /* 0x0000d800ff0b7b82 */ /* 0x000e240000000800 */
[----:B0-----:R-:W-:-:S05]  /*0050*/  IMAD R11, R11, UR4, R0 ;  /* 0x000000040b0b7c24 */ /* 0x001fca000f8e0200 */
[----:B-1----:R-:W-:-:S13]  /*0060*/  ISETP.GE.AND P0, PT, R11, UR6, PT ;  /* 0x000000060b007c0c */ /* 0x002fda000bf06270 */
[----:B------:R-:W-:Y:S05]  /*0070*/  @P0 EXIT ;  /* 0x000000000000094d */ /* 0x000fea0003800000 */
[C---:B------:R-:W-:Y:S01]  /*0080*/  IADD3 R0, PT, PT, R11.reuse, 0x2, RZ ;  /* 0x000000020b007810 */ /* 0x040fe20007ffe0ff */
[----:B------:R-:W0:Y:S01]  /*0090*/  LDCU.64 UR4, c[0x0][0x358] ;  /* 0x00006b00ff0477ac */ /* 0x000e220008000a00 */
[C---:B------:R-:W-:Y:S02]  /*00a0*/  ISETP.GE.AND P2, PT, R11.reuse, 0x1, PT ;  /* 0x000000010b00780c */ /* 0x040fe40003f46270 */
[----:B------:R-:W-:Y:S02]  /*00b0*/  ISETP.GE.AND P1, PT, R11, RZ, PT ;  /* 0x000000ff0b00720c */ /* 0x000fe40003f26270 */
[----:B------:R-:W-:-:S04]  /*00c0*/  ISETP.GT.AND P0, PT, R0, UR6, PT ;  /* 0x0000000600007c0c */ /* 0x000fc8000bf04270 */
[----:B------:R-:W-:-:S05]  /*00d0*/  ISETP.LT.OR P0, PT, R11, -0x1, P0 ;  /* 0xffffffff0b00780c */ /* 0x000fca0000701670 */
[----:B------:R-:W1:Y:S01]  /*00e0*/  @P2 LDC.64 R2, c[0x0][0x380] ;  /* 0x0000e000ff022b82 */ /* 0x000e620000000a00 */
[----:B------:R-:W-:-:S07]  /*00f0*/  @P2 IADD3 R9, PT, PT, R11, -0x1, RZ ;  /* 0xffffffff0b092810 */ /* 0x000fce0007ffe0ff */
[----:B------:R-:W2:Y:S08]  /*0100*/  @P1 LDC.64 R4, c[0x0][0x380] ;  /* 0x0000e000ff041b82 */ /* 0x000eb00000000a00 */
[----:B------:R-:W3:Y:S01]  /*0110*/  @!P0 LDC.64 R6, c[0x0][0x380] ;  /* 0x0000e000ff068b82 */ /* 0x000ee20000000a00 */
[----:B-1----:R-:W-:Y:S01]  /*0120*/  @P2 IMAD.WIDE.U32 R2, R9, 0x4, R2 ;  /* 0x0000000409022825 */ /* 0x002fe200078e0002 */
[----:B------:R-:W-:-:S06]  /*0130*/  @!P0 IADD3 R9, PT, PT, R11, 0x1, RZ ;  /* 0x000000010b098810 */ /* 0x000fcc0007ffe0ff */
[----:B------:R-:W1:Y:S01]  /*0140*/  @P2 LDC R15, c[0x3][RZ] ;  /* 0x00c00000ff0f2b82 */ /* 0x000e620000000800 */
[----:B0-----:R0:W1:Y:S01]  /*0150*/  @P2 LDG.E R0, desc[UR4][R2.64] ;  /* 0x0000000402002981 */ /* 0x001062000c1e1900 */
[----:B--2---:R-:W-:-:S06]  /*0160*/  @P1 IMAD.WIDE.U32 R4, R11, 0x4, R4 ;  /* 0x000000040b041825 */ /* 0x004fcc00078e0004 */
[----:B------:R-:W2:Y:S01]  /*0170*/  @P1 LDC R10, c[0x3][0x4] ;  /* 0x00c00100ff0a1b82 */ /* 0x000ea20000000800 */
[----:B------:R-:W2:Y:S01]  /*0180*/  @P1 LDG.E R4, desc[UR4][R4.64] ;  /* 0x0000000404041981 */ /* 0x000ea2000c1e1900 */
[----:B---3--:R-:W-:-:S06]  /*0190*/  @!P0 IMAD.WIDE.U32 R6, R9, 0x4, R6 ;  /* 0x0000000409068825 */ /* 0x008fcc00078e0006 */
[----:B------:R-:W0:Y:S01]  /*01a0*/  LDC.64 R8, c[0x0][0x388] ;  /* 0x0000e200ff087b82 */ /* 0x000e220000000a00 */
[----:B------:R-:W3:Y:S07]  /*01b0*/  @!P0 LDG.E R6, desc[UR4][R6.64] ;  /* 0x0000000406068981 */ /* 0x000eee000c1e1900 */
[----:B------:R-:W3:Y:S01]  /*01c0*/  @!P0 LDC R12, c[0x3][0x8] ;  /* 0x00c00200ff0c8b82 */ /* 0x000ee20000000800 */
[----:B------:R-:W-:Y:S02]  /*01d0*/  HFMA2 R13, -RZ, RZ, 0, 0 ;  /* 0x00000000ff0d7431 */ /* 0x000fe400000001ff */
[----:B0-----:R-:W-:-:S04]  /*01e0*/  IMAD.WIDE R2, R11, 0x4, R8 ;  /* 0x000000040b027825 */ /* 0x001fc800078e0208 */
[----:B-1----:R-:W-:-:S04]  /*01f0*/  @P2 FFMA R13, R0, R15, RZ ;  /* 0x0000000f000d2223 */ /* 0x002fc800000000ff */
[----:B--2---:R-:W-:-:S04]  /*0200*/  @P1 FFMA R13, R4, R10, R13 ;  /* 0x0000000a040d1223 */ /* 0x004fc8000000000d */
[----:B---3--:R-:W-:-:S05]  /*0210*/  @!P0 FFMA R13, R6, R12, R13 ;  /* 0x0000000c060d8223 */ /* 0x008fca000000000d */
[----:B------:R-:W-:Y:S01]  /*0220*/  STG.E desc[UR4][R2.64], R13 ;  /* 0x0000000d02007986 */ /* 0x000fe2000c101904 */
[----:B------:R-:W-:Y:S05]  /*0230*/  EXIT ;  /* 0x000000000000794d */ /* 0x000fea0003800000 */
.L_x_0:
[----:B------:R-:W-:-:S00]  /*0240*/  BRA `(.L_x_0) ;  /* 0xfffffffc00fc7947 */ /* 0x000fc0000383ffff */
[----:B------:R-:W-:-:S00]  /*0250*/  NOP ;  /* 0x0000000000007918 */ /* 0x000fc00000000000 */
        /* <DEDUP_REMOVED lines=10> */
.L_x_1:


//--------------------- .nv.shared.reserved.0     --------------------------
	.section	.nv.shared.reserved.0,"aw",@nobits
	.weak		__nv_reservedSMEM_offset_0_alias
	.size		__nv_reservedSMEM_offset_0_alias, 0, 64
	.other		__nv_reservedSMEM_offset_0_alias,@"STO_CUDA_RESERVED_SHARED STV_DEFAULT"
__nv_reservedSMEM_offset_0_alias:
	.zero		0
	.zero		64


//--------------------- .nv.constant0._Z6Conv1DPKfPfi --------------------------
	.section	.nv.constant0._Z6Conv1DPKfPfi,"a",@progbits
	.sectionflags	@""
	.align	4
.nv.constant0._Z6Conv1DPKfPfi:
	.zero		916


//--------------------- SYMBOLS --------------------------

	.type		.nv.reservedSmem.offset0,@object
	.size		.nv.reservedSmem.offset0,0x4
